//
// Generated by NVIDIA NVVM Compiler
//
// Compiler Build ID: CL-36424714
// Cuda compilation tools, release 13.0, V13.0.88
// Based on NVVM 20.0.0
//

.version 9.0
.target sm_100
.address_size 64

	// .globl	_Z17sumScanMultiBlockPiS_ii

.visible .entry _Z17sumScanMultiBlockPiS_ii(
	.param .u64 .ptr .align 1 _Z17sumScanMultiBlockPiS_ii_param_0,
	.param .u64 .ptr .align 1 _Z17sumScanMultiBlockPiS_ii_param_1,
	.param .u32 _Z17sumScanMultiBlockPiS_ii_param_2,
	.param .u32 _Z17sumScanMultiBlockPiS_ii_param_3
)
{
	.reg .pred 	%p<2>;
	.reg .b32 	%r<52>;
	.reg .b64 	%rd<39>;

	ld.param.u64 	%rd3, [_Z17sumScanMultiBlockPiS_ii_param_0];
	ld.param.u64 	%rd4, [_Z17sumScanMultiBlockPiS_ii_param_1];
	ld.param.u32 	%r9, [_Z17sumScanMultiBlockPiS_ii_param_2];
	cvta.to.global.u64 	%rd1, %rd4;
	cvta.to.global.u64 	%rd2, %rd3;
	mov.u32 	%r11, %ctaid.x;
	mov.u32 	%r12, %ntid.x;
	mov.u32 	%r13, %tid.x;
	mad.lo.s32 	%r14, %r11, %r12, %r13;
	mov.u32 	%r15, %ctaid.y;
	mul.lo.s32 	%r16, %r15, %r9;
	shl.b32 	%r17, %r16, 8;
	add.s32 	%r49, %r14, %r17;
	shl.b32 	%r2, %r9, 4;
	mov.b32 	%r50, 0;
	mul.wide.s32 	%rd8, %r9, 4;
	mov.u32 	%r51, %r50;
$L__BB0_1:
	mul.wide.s32 	%rd5, %r49, 4;
	add.s64 	%rd6, %rd2, %rd5;
	ld.global.u32 	%r18, [%rd6];
	add.s32 	%r19, %r18, %r51;
	add.s64 	%rd7, %rd1, %rd5;
	st.global.u32 	[%rd7], %r19;
	add.s64 	%rd9, %rd6, %rd8;
	ld.global.u32 	%r20, [%rd9];
	add.s32 	%r21, %r20, %r19;
	add.s64 	%rd10, %rd7, %rd8;
	st.global.u32 	[%rd10], %r21;
	add.s64 	%rd11, %rd9, %rd8;
	ld.global.u32 	%r22, [%rd11];
	add.s32 	%r23, %r22, %r21;
	add.s64 	%rd12, %rd10, %rd8;
	st.global.u32 	[%rd12], %r23;
	add.s64 	%rd13, %rd11, %rd8;
	ld.global.u32 	%r24, [%rd13];
	add.s32 	%r25, %r24, %r23;
	add.s64 	%rd14, %rd12, %rd8;
	st.global.u32 	[%rd14], %r25;
	add.s64 	%rd15, %rd13, %rd8;
	ld.global.u32 	%r26, [%rd15];
	add.s32 	%r27, %r26, %r25;
	add.s64 	%rd16, %rd14, %rd8;
	st.global.u32 	[%rd16], %r27;
	add.s64 	%rd17, %rd15, %rd8;
	ld.global.u32 	%r28, [%rd17];
	add.s32 	%r29, %r28, %r27;
	add.s64 	%rd18, %rd16, %rd8;
	st.global.u32 	[%rd18], %r29;
	add.s64 	%rd19, %rd17, %rd8;
	ld.global.u32 	%r30, [%rd19];
	add.s32 	%r31, %r30, %r29;
	add.s64 	%rd20, %rd18, %rd8;
	st.global.u32 	[%rd20], %r31;
	add.s64 	%rd21, %rd19, %rd8;
	ld.global.u32 	%r32, [%rd21];
	add.s32 	%r33, %r32, %r31;
	add.s64 	%rd22, %rd20, %rd8;
	st.global.u32 	[%rd22], %r33;
	add.s64 	%rd23, %rd21, %rd8;
	ld.global.u32 	%r34, [%rd23];
	add.s32 	%r35, %r34, %r33;
	add.s64 	%rd24, %rd22, %rd8;
	st.global.u32 	[%rd24], %r35;
	add.s64 	%rd25, %rd23, %rd8;
	ld.global.u32 	%r36, [%rd25];
	add.s32 	%r37, %r36, %r35;
	add.s64 	%rd26, %rd24, %rd8;
	st.global.u32 	[%rd26], %r37;
	add.s64 	%rd27, %rd25, %rd8;
	ld.global.u32 	%r38, [%rd27];
	add.s32 	%r39, %r38, %r37;
	add.s64 	%rd28, %rd26, %rd8;
	st.global.u32 	[%rd28], %r39;
	add.s64 	%rd29, %rd27, %rd8;
	ld.global.u32 	%r40, [%rd29];
	add.s32 	%r41, %r40, %r39;
	add.s64 	%rd30, %rd28, %rd8;
	st.global.u32 	[%rd30], %r41;
	add.s64 	%rd31, %rd29, %rd8;
	ld.global.u32 	%r42, [%rd31];
	add.s32 	%r43, %r42, %r41;
	add.s64 	%rd32, %rd30, %rd8;
	st.global.u32 	[%rd32], %r43;
	add.s64 	%rd33, %rd31, %rd8;
	ld.global.u32 	%r44, [%rd33];
	add.s32 	%r45, %r44, %r43;
	add.s64 	%rd34, %rd32, %rd8;
	st.global.u32 	[%rd34], %r45;
	add.s64 	%rd35, %rd33, %rd8;
	ld.global.u32 	%r46, [%rd35];
	add.s32 	%r47, %r46, %r45;
	add.s64 	%rd36, %rd34, %rd8;
	st.global.u32 	[%rd36], %r47;
	add.s64 	%rd37, %rd35, %rd8;
	ld.global.u32 	%r48, [%rd37];
	add.s32 	%r51, %r48, %r47;
	add.s64 	%rd38, %rd36, %rd8;
	st.global.u32 	[%rd38], %r51;
	add.s32 	%r50, %r50, 16;
	add.s32 	%r49, %r49, %r2;
	setp.ne.s32 	%p1, %r50, 256;
	@%p1 bra 	$L__BB0_1;
	ret;

}


// ===== COMPILED SASS (sm_100) =====

	.target	sm_100

	.elftype	@"ET_EXEC"


//--------------------- .note.nv.tkinfo           --------------------------
	.section	.note.nv.tkinfo,"",@"SHT_NOTE"
	.sectionflags	@"SHF_NOTE_NV_TKINFO"
	.tkinfo
        /*0018*/ 	.word	0x00000002
        /*0030*/ 	.string	""
        /*0030*/ 	.string	"ptxas"
        /*0030*/ 	.string	"Cuda compilation tools, release 13.0, V13.0.88"
        /*0030*/ 	.string	"Build cuda_13.0.r13.0/compiler.36424714_0"
        /*0030*/ 	.string	"-arch sm_100 -m 64 "



//--------------------- .note.nv.cuinfo           --------------------------
	.section	.note.nv.cuinfo,"",@"SHT_NOTE"
	.sectionflags	@"SHF_NOTE_NV_CUINFO"
        /*0018*/ 	.short	0x0002
        /*001a*/ 	.short	0x0064
        /*001c*/ 	.short	0x0082
	.zero		2


//--------------------- .nv.info                  --------------------------
	.section	.nv.info,"",@"SHT_CUDA_INFO"
	.align	4


	//----- nvinfo : EIATTR_REGCOUNT
	.align		4
        /*0000*/ 	.byte	0x04, 0x2f
        /*0002*/ 	.short	(.L_1 - .L_0)
	.align		4
.L_0:
        /*0004*/ 	.word	index@(_Z17sumScanMultiBlockPiS_ii)
        /*0008*/ 	.word	0x0000001c


	//----- nvinfo : EIATTR_FRAME_SIZE
	.align		4
.L_1:
        /*000c*/ 	.byte	0x04, 0x11
        /*000e*/ 	.short	(.L_3 - .L_2)
	.align		4
.L_2:
        /*0010*/ 	.word	index@(_Z17sumScanMultiBlockPiS_ii)
        /*0014*/ 	.word	0x00000000


	//----- nvinfo : EIATTR_MIN_STACK_SIZE
	.align		4
.L_3:
        /*0018*/ 	.byte	0x04, 0x12
        /*001a*/ 	.short	(.L_5 - .L_4)
	.align		4
.L_4:
        /*001c*/ 	.word	index@(_Z17sumScanMultiBlockPiS_ii)
        /*0020*/ 	.word	0x00000000
.L_5:


//--------------------- .nv.compat                --------------------------
	.section	.nv.compat,"",@"SHT_CUDA_COMPAT_INFO"
	.align	4
        /*0000*/ 	.byte	0x02, 0x09, 0x00, 0x00, 0x02, 0x02, 0x01, 0x00, 0x02, 0x05, 0x05, 0x00, 0x03, 0x07, 0x01, 0x01
        /*0010*/ 	.byte	0x02, 0x03, 0x00, 0x00, 0x02, 0x06, 0x01, 0x00, 0x04, 0x0b, 0x08, 0x00, 0x09, 0x00, 0x00, 0x00
        /*0020*/ 	.byte	0x00, 0x00, 0x00, 0x00


//--------------------- .nv.info._Z17sumScanMultiBlockPiS_ii --------------------------
	.section	.nv.info._Z17sumScanMultiBlockPiS_ii,"",@"SHT_CUDA_INFO"
	.sectionflags	@""
	.align	4


	//----- nvinfo : EIATTR_CUDA_API_VERSION
	.align		4
        /*0000*/ 	.byte	0x04, 0x37
        /*0002*/ 	.short	(.L_7 - .L_6)
.L_6:
        /*0004*/ 	.word	0x00000082


	//----- nvinfo : EIATTR_KPARAM_INFO
	.align		4
.L_7:
        /*0008*/ 	.byte	0x04, 0x17
        /*000a*/ 	.short	(.L_9 - .L_8)
.L_8:
        /*000c*/ 	.word	0x00000000
        /*0010*/ 	.short	0x0003
        /*0012*/ 	.short	0x0014
        /*0014*/ 	.byte	0x00, 0xf0, 0x11, 0x00


	//----- nvinfo : EIATTR_KPARAM_INFO
	.align		4
.L_9:
        /*0018*/ 	.byte	0x04, 0x17
        /*001a*/ 	.short	(.L_11 - .L_10)
.L_10:
        /*001c*/ 	.word	0x00000000
        /*0020*/ 	.short	0x0002
        /*0022*/ 	.short	0x0010
        /*0024*/ 	.byte	0x00, 0xf0, 0x11, 0x00


	//----- nvinfo : EIATTR_KPARAM_INFO
	.align		4
.L_11:
        /*0028*/ 	.byte	0x04, 0x17
        /*002a*/ 	.short	(.L_13 - .L_12)
.L_12:
        /*002c*/ 	.word	0x00000000
        /*0030*/ 	.short	0x0001
        /*0032*/ 	.short	0x0008
        /*0034*/ 	.byte	0x00, 0xf5, 0x21, 0x00


	//----- nvinfo : EIATTR_KPARAM_INFO
	.align		4
.L_13:
        /*0038*/ 	.byte	0x04, 0x17
        /*003a*/ 	.short	(.L_15 - .L_14)
.L_14:
        /*003c*/ 	.word	0x00000000
        /*0040*/ 	.short	0x0000
        /*0042*/ 	.short	0x0000
        /*0044*/ 	.byte	0x00, 0xf5, 0x21, 0x00


	//----- nvinfo : EIATTR_SPARSE_MMA_MASK
	.align		4
.L_15:
        /*0048*/ 	.byte	0x03, 0x50
        /*004a*/ 	.short	0x0000


	//----- nvinfo : EIATTR_MAXREG_COUNT
	.align		4
        /*004c*/ 	.byte	0x03, 0x1b
        /*004e*/ 	.short	0x00ff


	//----- nvinfo : EIATTR_MERCURY_ISA_VERSION
	.align		4
        /*0050*/ 	.byte	0x03, 0x5f
        /*0052*/ 	.short	0x0101


	//----- nvinfo : EIATTR_VRC_CTA_INIT_COUNT
	.align		4
        /*0054*/ 	.byte	0x02, 0x4a
	.zero		1
	.zero		1


	//----- nvinfo : EIATTR_EXIT_INSTR_OFFSETS
	.align		4
        /*0058*/ 	.byte	0x04, 0x1c
        /*005a*/ 	.short	(.L_17 - .L_16)


	//   ....[0]....
.L_16:
        /*005c*/ 	.word	0x00000620


	//----- nvinfo : EIATTR_CBANK_PARAM_SIZE
	.align		4
.L_17:
        /*0060*/ 	.byte	0x03, 0x19
        /*0062*/ 	.short	0x0018


	//----- nvinfo : EIATTR_PARAM_CBANK
	.align		4
        /*0064*/ 	.byte	0x04, 0x0a
        /*0066*/ 	.short	(.L_19 - .L_18)
	.align		4
.L_18:
        /*0068*/ 	.word	index@(.nv.constant0._Z17sumScanMultiBlockPiS_ii)
        /*006c*/ 	.short	0x0380
        /*006e*/ 	.short	0x0018


	//----- nvinfo : EIATTR_SW_WAR
	.align		4
.L_19:
        /*0070*/ 	.byte	0x04, 0x36
        /*0072*/ 	.short	(.L_21 - .L_20)
.L_20:
        /*0074*/ 	.word	0x00000008
.L_21:


//--------------------- .nv.callgraph             --------------------------
	.section	.nv.callgraph,"",@"SHT_CUDA_CALLGRAPH"
	.align	4
	.sectionentsize	8
	.align		4
        /*0000*/ 	.word	0x00000000
	.align		4
        /*0004*/ 	.word	0xffffffff
	.align		4
        /*0008*/ 	.word	0x00000000
	.align		4
        /*000c*/ 	.word	0xfffffffe
	.align		4
        /*0010*/ 	.word	0x00000000
	.align		4
        /*0014*/ 	.word	0xfffffffd
	.align		4
        /*0018*/ 	.word	0x00000000
	.align		4
        /*001c*/ 	.word	0xfffffffc


//--------------------- .text._Z17sumScanMultiBlockPiS_ii --------------------------
	.section	.text._Z17sumScanMultiBlockPiS_ii,"ax",@progbits
	.align	128
        .global         _Z17sumScanMultiBlockPiS_ii
        .type           _Z17sumScanMultiBlockPiS_ii,@function
        .size           _Z17sumScanMultiBlockPiS_ii,(.L_x_2 - _Z17sumScanMultiBlockPiS_ii)
        .other          _Z17sumScanMultiBlockPiS_ii,@"STO_CUDA_ENTRY STV_DEFAULT"
_Z17sumScanMultiBlockPiS_ii:
.text._Z17sumScanMultiBlockPiS_ii:
[----:B------:R-:W-:Y:S01]  /*0000*/  LDC R1, c[0x0][0x37c] ;  /* 0x0000df00ff017b82 */ /* 0x000fe20000000800 */
[----:B------:R-:W0:Y:S07]  /*0010*/  S2R R6, SR_TID.X ;  /* 0x0000000000067919 */ /* 0x000e2e0000002100 */
[----:B------:R-:W0:Y:S01]  /*0020*/  S2UR UR4, SR_CTAID.X ;  /* 0x00000000000479c3 */ /* 0x000e220000002500 */
[----:B------:R-:W-:Y:S01]  /*0030*/  HFMA2 R13, -RZ, RZ, 0, 0 ;  /* 0x00000000ff0d7431 */ /* 0x000fe200000001ff */
[----:B------:R-:W1:Y:S06]  /*0040*/  LDCU.64 UR6, c[0x0][0x358] ;  /* 0x00006b00ff0677ac */ /* 0x000e6c0008000a00 */
[----:B------:R-:W0:Y:S08]  /*0050*/  LDC R7, c[0x0][0x360] ;  /* 0x0000d800ff077b82 */ /* 0x000e300000000800 */
[----:B------:R-:W2:Y:S08]  /*0060*/  S2UR UR5, SR_CTAID.Y ;  /* 0x00000000000579c3 */ /* 0x000eb00000002600 */
[----:B------:R-:W2:Y:S08]  /*0070*/  LDC R0, c[0x0][0x390] ;  /* 0x0000e400ff007b82 */ /* 0x000eb00000000800 */
[----:B------:R-:W3:Y:S01]  /*0080*/  LDC.64 R2, c[0x0][0x380] ;  /* 0x0000e000ff027b82 */ /* 0x000ee20000000a00 */
[----:B0-----:R-:W-:Y:S01]  /*0090*/  IMAD R7, R7, UR4, R6 ;  /* 0x0000000407077c24 */ /* 0x001fe2000f8e0206 */
[----:B------:R-:W-:-:S06]  /*00a0*/  UMOV UR4, URZ ;  /* 0x000000ff00047c82 */ /* 0x000fcc0008000000 */
[----:B------:R-:W0:Y:S01]  /*00b0*/  LDC.64 R4, c[0x0][0x388] ;  /* 0x0000e200ff047b82 */ /* 0x000e220000000a00 */
[----:B--2---:R-:W-:-:S05]  /*00c0*/  IMAD R6, R0, UR5, RZ ;  /* 0x0000000500067c24 */ /* 0x004fca000f8e02ff */
[----:B-1----:R-:W-:-:S07]  /*00d0*/  LEA R7, R6, R7, 0x8 ;  /* 0x0000000706077211 */ /* 0x002fce00078e40ff */
.L_x_0:
[----:B-1-3--:R-:W-:-:S05]  /*00e0*/  IMAD.WIDE R8, R7, 0x4, R2 ;  /* 0x0000000407087825 */ /* 0x00afca00078e0202 */
[----:B------:R-:W2:Y:S01]  /*00f0*/  LDG.E R6, desc[UR6][R8.64] ;  /* 0x0000000608067981 */ /* 0x000ea2000c1e1900 */
[----:B0-----:R-:W-:Y:S01]  /*0100*/  IMAD.WIDE R10, R7, 0x4, R4 ;  /* 0x00000004070a7825 */ /* 0x001fe200078e0204 */
[----:B--2---:R-:W-:-:S03]  /*0110*/  IADD3 R21, PT, PT, R6, R13, RZ ;  /* 0x0000000d06157210 */ /* 0x004fc60007ffe0ff */
[C---:B------:R-:W-:Y:S02]  /*0120*/  IMAD.WIDE R12, R0.reuse, 0x4, R8 ;  /* 0x00000004000c7825 */ /* 0x040fe400078e0208 */
[----:B------:R0:W-:Y:S04]  /*0130*/  STG.E desc[UR6][R10.64], R21 ;  /* 0x000000150a007986 */ /* 0x0001e8000c101906 */
[----:B------:R-:W2:Y:S01]  /*0140*/  LDG.E R6, desc[UR6][R12.64] ;  /* 0x000000060c067981 */ /* 0x000ea2000c1e1900 */
[----:B------:R-:W-:-:S04]  /*0150*/  IMAD.WIDE R14, R0, 0x4, R10 ;  /* 0x00000004000e7825 */ /* 0x000fc800078e020a */
[----:B------:R-:W-:Y:S01]  /*0160*/  IMAD.WIDE R16, R0, 0x4, R12 ;  /* 0x0000000400107825 */ /* 0x000fe200078e020c */
[----:B--2---:R-:W-:-:S05]  /*0170*/  IADD3 R23, PT, PT, R21, R6, RZ ;  /* 0x0000000615177210 */ /* 0x004fca0007ffe0ff */
[----:B------:R1:W-:Y:S04]  /*0180*/  STG.E desc[UR6][R14.64], R23 ;  /* 0x000000170e007986 */ /* 0x0003e8000c101906 */
[----:B------:R-:W2:Y:S01]  /*0190*/  LDG.E R6, desc[UR6][R16.64] ;  /* 0x0000000610067981 */ /* 0x000ea2000c1e1900 */
[----:B------:R-:W-:-:S04]  /*01a0*/  IMAD.WIDE R8, R0, 0x4, R14 ;  /* 0x0000000400087825 */ /* 0x000fc800078e020e */
[----:B------:R-:W-:Y:S01]  /*01b0*/  IMAD.WIDE R18, R0, 0x4, R16 ;  /* 0x0000000400127825 */ /* 0x000fe200078e0210 */
[----:B--2---:R-:W-:-:S05]  /*01c0*/  IADD3 R25, PT, PT, R23, R6, RZ ;  /* 0x0000000617197210 */ /* 0x004fca0007ffe0ff */
[----:B------:R2:W-:Y:S04]  /*01d0*/  STG.E desc[UR6][R8.64], R25 ;  /* 0x0000001908007986 */ /* 0x0005e8000c101906 */
[----:B------:R-:W3:Y:S01]  /*01e0*/  LDG.E R6, desc[UR6][R18.64] ;  /* 0x0000000612067981 */ /* 0x000ee2000c1e1900 */
[----:B0-----:R-:W-:-:S04]  /*01f0*/  IMAD.WIDE R10, R0, 0x4, R8 ;  /* 0x00000004000a7825 */ /* 0x001fc800078e0208 */
[----:B------:R-:W-:Y:S01]  /*0200*/  IMAD.WIDE R12, R0, 0x4, R18 ;  /* 0x00000004000c7825 */ /* 0x000fe200078e0212 */
[----:B---3--:R-:W-:-:S05]  /*0210*/  IADD3 R21, PT, PT, R25, R6, RZ ;  /* 0x0000000619157210 */ /* 0x008fca0007ffe0ff */
[----:B------:R0:W-:Y:S04]  /*0220*/  STG.E desc[UR6][R10.64], R21 ;  /* 0x000000150a007986 */ /* 0x0001e8000c101906 */
[----:B------:R-:W3:Y:S01]  /*0230*/  LDG.E R6, desc[UR6][R12.64] ;  /* 0x000000060c067981 */ /* 0x000ee2000c1e1900 */
[----:B-1----:R-:W-:-:S04]  /*0240*/  IMAD.WIDE R14, R0, 0x4, R10 ;  /* 0x00000004000e7825 */ /* 0x002fc800078e020a */
[----:B------:R-:W-:Y:S01]  /*0250*/  IMAD.WIDE R16, R0, 0x4, R12 ;  /* 0x0000000400107825 */ /* 0x000fe200078e020c */
[----:B---3--:R-:W-:-:S05]  /*0260*/  IADD3 R23, PT, PT, R21, R6, RZ ;  /* 0x0000000615177210 */ /* 0x008fca0007ffe0ff */
[----:B------:R1:W-:Y:S04]  /*0270*/  STG.E desc[UR6][R14.64], R23 ;  /* 0x000000170e007986 */ /* 0x0003e8000c101906 */
[----:B------:R-:W3:Y:S01]  /*0280*/  LDG.E R6, desc[UR6][R16.64] ;  /* 0x0000000610067981 */ /* 0x000ee2000c1e1900 */
[----:B--2---:R-:W-:-:S04]  /*0290*/  IMAD.WIDE R8, R0, 0x4, R14 ;  /* 0x0000000400087825 */ /* 0x004fc800078e020e */
[----:B------:R-:W-:Y:S01]  /*02a0*/  IMAD.WIDE R18, R0, 0x4, R16 ;  /* 0x0000000400127825 */ /* 0x000fe200078e0210 */
[----:B---3--:R-:W-:-:S05]  /*02b0*/  IADD3 R25, PT, PT, R23, R6, RZ ;  /* 0x0000000617197210 */ /* 0x008fca0007ffe0ff */
        /* <DEDUP_REMOVED lines=46> */
[----:B------:R-:W2:Y:S01]  /*05a0*/  LDG.E R18, desc[UR6][R18.64] ;  /* 0x0000000612127981 */ /* 0x000ea2000c1e1900 */
[C---:B0-----:R-:W-:Y:S01]  /*05b0*/  IMAD.WIDE R10, R0.reuse, 0x4, R8 ;  /* 0x00000004000a7825 */ /* 0x041fe200078e0208 */
[----:B------:R-:W-:Y:S01]  /*05c0*/  UIADD3 UR4, UPT, UPT, UR4, 0x10, URZ ;  /* 0x0000001004047890 */ /* 0x000fe2000fffe0ff */
[----:B------:R-:W-:-:S03]  /*05d0*/  LEA R7, R0, R7, 0x4 ;  /* 0x0000000700077211 */ /* 0x000fc600078e20ff */
[----:B------:R-:W-:Y:S01]  /*05e0*/  UISETP.NE.AND UP0, UPT, UR4, 0x100, UPT ;  /* 0x000001000400788c */ /* 0x000fe2000bf05270 */
[----:B--2---:R-:W-:-:S05]  /*05f0*/  IADD3 R13, PT, PT, R25, R18, RZ ;  /* 0x00000012190d7210 */ /* 0x004fca0007ffe0ff */
[----:B------:R1:W-:Y:S03]  /*0600*/  STG.E desc[UR6][R10.64], R13 ;  /* 0x0000000d0a007986 */ /* 0x0003e6000c101906 */
[----:B------:R-:W-:Y:S05]  /*0610*/  BRA.U UP0, `(.L_x_0) ;  /* 0xfffffff900b07547 */ /* 0x000fea000b83ffff */
[----:B------:R-:W-:Y:S05]  /*0620*/  EXIT ;  /* 0x000000000000794d */ /* 0x000fea0003800000 */
.L_x_1:
[----:B------:R-:W-:-:S00]  /*0630*/  BRA `(.L_x_1) ;  /* 0xfffffffc00fc7947 */ /* 0x000fc0000383ffff */
[----:B------:R-:W-:-:S00]  /*0640*/  NOP ;  /* 0x0000000000007918 */ /* 0x000fc00000000000 */
        /* <DEDUP_REMOVED lines=11> */
.L_x_2:


//--------------------- .nv.shared.reserved.0     --------------------------
	.section	.nv.shared.reserved.0,"aw",@nobits
	.weak		__nv_reservedSMEM_offset_0_alias
	.size		__nv_reservedSMEM_offset_0_alias, 0, 64
	.other		__nv_reservedSMEM_offset_0_alias,@"STO_CUDA_RESERVED_SHARED STV_DEFAULT"
__nv_reservedSMEM_offset_0_alias:
	.zero		0
	.zero		64


//--------------------- .nv.constant0._Z17sumScanMultiBlockPiS_ii --------------------------
	.section	.nv.constant0._Z17sumScanMultiBlockPiS_ii,"a",@progbits
	.sectionflags	@""
	.align	4
.nv.constant0._Z17sumScanMultiBlockPiS_ii:
	.zero		920


//--------------------- SYMBOLS --------------------------

	.type		.nv.reservedSmem.offset0,@object
	.size		.nv.reservedSmem.offset0,0x4
